//
// Generated by NVIDIA NVVM Compiler
//
// Compiler Build ID: CL-36424714
// Cuda compilation tools, release 13.0, V13.0.88
// Based on NVVM 20.0.0
//

.version 9.0
.target sm_100
.address_size 64

	// .globl	_Z9matrixAddPiS_S_i

.visible .entry _Z9matrixAddPiS_S_i(
	.param .u64 .ptr .align 1 _Z9matrixAddPiS_S_i_param_0,
	.param .u64 .ptr .align 1 _Z9matrixAddPiS_S_i_param_1,
	.param .u64 .ptr .align 1 _Z9matrixAddPiS_S_i_param_2,
	.param .u32 _Z9matrixAddPiS_S_i_param_3
)
{
	.reg .pred 	%p<4>;
	.reg .b32 	%r<15>;
	.reg .b64 	%rd<11>;

	ld.param.u64 	%rd1, [_Z9matrixAddPiS_S_i_param_0];
	ld.param.u64 	%rd2, [_Z9matrixAddPiS_S_i_param_1];
	ld.param.u64 	%rd3, [_Z9matrixAddPiS_S_i_param_2];
	ld.param.u32 	%r3, [_Z9matrixAddPiS_S_i_param_3];
	mov.u32 	%r4, %tid.x;
	mov.u32 	%r5, %ntid.x;
	mov.u32 	%r6, %ctaid.x;
	mad.lo.s32 	%r1, %r5, %r6, %r4;
	mov.u32 	%r7, %tid.y;
	mov.u32 	%r8, %ntid.y;
	mov.u32 	%r9, %ctaid.y;
	mad.lo.s32 	%r10, %r8, %r9, %r7;
	setp.gt.s32 	%p1, %r1, 2047;
	setp.gt.u32 	%p2, %r10, 2047;
	or.pred  	%p3, %p1, %p2;
	@%p3 bra 	$L__BB0_2;
	cvta.to.global.u64 	%rd4, %rd1;
	cvta.to.global.u64 	%rd5, %rd2;
	cvta.to.global.u64 	%rd6, %rd3;
	mad.lo.s32 	%r11, %r3, %r10, %r1;
	mul.wide.s32 	%rd7, %r11, 4;
	add.s64 	%rd8, %rd4, %rd7;
	ld.global.u32 	%r12, [%rd8];
	add.s64 	%rd9, %rd5, %rd7;
	ld.global.u32 	%r13, [%rd9];
	add.s32 	%r14, %r13, %r12;
	add.s64 	%rd10, %rd6, %rd7;
	st.global.u32 	[%rd10], %r14;
$L__BB0_2:
	ret;

}


// ===== COMPILED SASS (sm_100) =====

	.target	sm_100

	.elftype	@"ET_EXEC"


//--------------------- .note.nv.tkinfo           --------------------------
	.section	.note.nv.tkinfo,"",@"SHT_NOTE"
	.sectionflags	@"SHF_NOTE_NV_TKINFO"
	.tkinfo
        /*0018*/ 	.word	0x00000002
        /*0030*/ 	.string	""
        /*0030*/ 	.string	"ptxas"
        /*0030*/ 	.string	"Cuda compilation tools, release 13.0, V13.0.88"
        /*0030*/ 	.string	"Build cuda_13.0.r13.0/compiler.36424714_0"
        /*0030*/ 	.string	"-arch sm_100 -m 64 "



//--------------------- .note.nv.cuinfo           --------------------------
	.section	.note.nv.cuinfo,"",@"SHT_NOTE"
	.sectionflags	@"SHF_NOTE_NV_CUINFO"
        /*0018*/ 	.short	0x0002
        /*001a*/ 	.short	0x0064
        /*001c*/ 	.short	0x0082
	.zero		2


//--------------------- .nv.info                  --------------------------
	.section	.nv.info,"",@"SHT_CUDA_INFO"
	.align	4


	//----- nvinfo : EIATTR_REGCOUNT
	.align		4
        /*0000*/ 	.byte	0x04, 0x2f
        /*0002*/ 	.short	(.L_1 - .L_0)
	.align		4
.L_0:
        /*0004*/ 	.word	index@(_Z9matrixAddPiS_S_i)
        /*0008*/ 	.word	0x0000000c


	//----- nvinfo : EIATTR_FRAME_SIZE
	.align		4
.L_1:
        /*000c*/ 	.byte	0x04, 0x11
        /*000e*/ 	.short	(.L_3 - .L_2)
	.align		4
.L_2:
        /*0010*/ 	.word	index@(_Z9matrixAddPiS_S_i)
        /*0014*/ 	.word	0x00000000


	//----- nvinfo : EIATTR_MIN_STACK_SIZE
	.align		4
.L_3:
        /*0018*/ 	.byte	0x04, 0x12
        /*001a*/ 	.short	(.L_5 - .L_4)
	.align		4
.L_4:
        /*001c*/ 	.word	index@(_Z9matrixAddPiS_S_i)
        /*0020*/ 	.word	0x00000000
.L_5:


//--------------------- .nv.compat                --------------------------
	.section	.nv.compat,"",@"SHT_CUDA_COMPAT_INFO"
	.align	4
        /*0000*/ 	.byte	0x02, 0x09, 0x00, 0x00, 0x02, 0x02, 0x01, 0x00, 0x02, 0x05, 0x05, 0x00, 0x03, 0x07, 0x01, 0x01
        /*0010*/ 	.byte	0x02, 0x03, 0x00, 0x00, 0x02, 0x06, 0x01, 0x00, 0x04, 0x0b, 0x08, 0x00, 0x09, 0x00, 0x00, 0x00
        /*0020*/ 	.byte	0x00, 0x00, 0x00, 0x00


//--------------------- .nv.info._Z9matrixAddPiS_S_i --------------------------
	.section	.nv.info._Z9matrixAddPiS_S_i,"",@"SHT_CUDA_INFO"
	.sectionflags	@""
	.align	4


	//----- nvinfo : EIATTR_CUDA_API_VERSION
	.align		4
        /*0000*/ 	.byte	0x04, 0x37
        /*0002*/ 	.short	(.L_7 - .L_6)
.L_6:
        /*0004*/ 	.word	0x00000082


	//----- nvinfo : EIATTR_KPARAM_INFO
	.align		4
.L_7:
        /*0008*/ 	.byte	0x04, 0x17
        /*000a*/ 	.short	(.L_9 - .L_8)
.L_8:
        /*000c*/ 	.word	0x00000000
        /*0010*/ 	.short	0x0003
        /*0012*/ 	.short	0x0018
        /*0014*/ 	.byte	0x00, 0xf0, 0x11, 0x00


	//----- nvinfo : EIATTR_KPARAM_INFO
	.align		4
.L_9:
        /*0018*/ 	.byte	0x04, 0x17
        /*001a*/ 	.short	(.L_11 - .L_10)
.L_10:
        /*001c*/ 	.word	0x00000000
        /*0020*/ 	.short	0x0002
        /*0022*/ 	.short	0x0010
        /*0024*/ 	.byte	0x00, 0xf5, 0x21, 0x00


	//----- nvinfo : EIATTR_KPARAM_INFO
	.align		4
.L_11:
        /*0028*/ 	.byte	0x04, 0x17
        /*002a*/ 	.short	(.L_13 - .L_12)
.L_12:
        /*002c*/ 	.word	0x00000000
        /*0030*/ 	.short	0x0001
        /*0032*/ 	.short	0x0008
        /*0034*/ 	.byte	0x00, 0xf5, 0x21, 0x00


	//----- nvinfo : EIATTR_KPARAM_INFO
	.align		4
.L_13:
        /*0038*/ 	.byte	0x04, 0x17
        /*003a*/ 	.short	(.L_15 - .L_14)
.L_14:
        /*003c*/ 	.word	0x00000000
        /*0040*/ 	.short	0x0000
        /*0042*/ 	.short	0x0000
        /*0044*/ 	.byte	0x00, 0xf5, 0x21, 0x00


	//----- nvinfo : EIATTR_SPARSE_MMA_MASK
	.align		4
.L_15:
        /*0048*/ 	.byte	0x03, 0x50
        /*004a*/ 	.short	0x0000


	//----- nvinfo : EIATTR_MAXREG_COUNT
	.align		4
        /*004c*/ 	.byte	0x03, 0x1b
        /*004e*/ 	.short	0x00ff


	//----- nvinfo : EIATTR_MERCURY_ISA_VERSION
	.align		4
        /*0050*/ 	.byte	0x03, 0x5f
        /*0052*/ 	.short	0x0101


	//----- nvinfo : EIATTR_VRC_CTA_INIT_COUNT
	.align		4
        /*0054*/ 	.byte	0x02, 0x4a
	.zero		1
	.zero		1


	//----- nvinfo : EIATTR_EXIT_INSTR_OFFSETS
	.align		4
        /*0058*/ 	.byte	0x04, 0x1c
        /*005a*/ 	.short	(.L_17 - .L_16)


	//   ....[0]....
.L_16:
        /*005c*/ 	.word	0x000000b0


	//   ....[1]....
        /*0060*/ 	.word	0x00000190


	//----- nvinfo : EIATTR_CBANK_PARAM_SIZE
	.align		4
.L_17:
        /*0064*/ 	.byte	0x03, 0x19
        /*0066*/ 	.short	0x001c


	//----- nvinfo : EIATTR_PARAM_CBANK
	.align		4
        /*0068*/ 	.byte	0x04, 0x0a
        /*006a*/ 	.short	(.L_19 - .L_18)
	.align		4
.L_18:
        /*006c*/ 	.word	index@(.nv.constant0._Z9matrixAddPiS_S_i)
        /*0070*/ 	.short	0x0380
        /*0072*/ 	.short	0x001c


	//----- nvinfo : EIATTR_SW_WAR
	.align		4
.L_19:
        /*0074*/ 	.byte	0x04, 0x36
        /*0076*/ 	.short	(.L_21 - .L_20)
.L_20:
        /*0078*/ 	.word	0x00000008
.L_21:


//--------------------- .nv.callgraph             --------------------------
	.section	.nv.callgraph,"",@"SHT_CUDA_CALLGRAPH"
	.align	4
	.sectionentsize	8
	.align		4
        /*0000*/ 	.word	0x00000000
	.align		4
        /*0004*/ 	.word	0xffffffff
	.align		4
        /*0008*/ 	.word	0x00000000
	.align		4
        /*000c*/ 	.word	0xfffffffe
	.align		4
        /*0010*/ 	.word	0x00000000
	.align		4
        /*0014*/ 	.word	0xfffffffd
	.align		4
        /*0018*/ 	.word	0x00000000
	.align		4
        /*001c*/ 	.word	0xfffffffc


//--------------------- .text._Z9matrixAddPiS_S_i --------------------------
	.section	.text._Z9matrixAddPiS_S_i,"ax",@progbits
	.align	128
        .global         _Z9matrixAddPiS_S_i
        .type           _Z9matrixAddPiS_S_i,@function
        .size           _Z9matrixAddPiS_S_i,(.L_x_1 - _Z9matrixAddPiS_S_i)
        .other          _Z9matrixAddPiS_S_i,@"STO_CUDA_ENTRY STV_DEFAULT"
_Z9matrixAddPiS_S_i:
.text._Z9matrixAddPiS_S_i:
[----:B------:R-:W-:Y:S01]  /*0000*/  LDC R1, c[0x0][0x37c] ;  /* 0x0000df00ff017b82 */ /* 0x000fe20000000800 */
[----:B------:R-:W0:Y:S01]  /*0010*/  S2R R7, SR_TID.Y ;  /* 0x0000000000077919 */ /* 0x000e220000002200 */
[----:B------:R-:W1:Y:S01]  /*0020*/  LDCU UR4, c[0x0][0x360] ;  /* 0x00006c00ff0477ac */ /* 0x000e620008000800 */
[----:B------:R-:W0:Y:S01]  /*0030*/  S2R R2, SR_CTAID.Y ;  /* 0x0000000000027919 */ /* 0x000e220000002600 */
[----:B------:R-:W0:Y:S01]  /*0040*/  LDCU UR5, c[0x0][0x364] ;  /* 0x00006c80ff0577ac */ /* 0x000e220008000800 */
[----:B------:R-:W1:Y:S01]  /*0050*/  S2R R0, SR_TID.X ;  /* 0x0000000000007919 */ /* 0x000e620000002100 */
[----:B------:R-:W1:Y:S01]  /*0060*/  S2R R3, SR_CTAID.X ;  /* 0x0000000000037919 */ /* 0x000e620000002500 */
[----:B0-----:R-:W-:-:S05]  /*0070*/  IMAD R7, R2, UR5, R7 ;  /* 0x0000000502077c24 */ /* 0x001fca000f8e0207 */
[----:B------:R-:W-:Y:S01]  /*0080*/  ISETP.GT.U32.AND P0, PT, R7, 0x7ff, PT ;  /* 0x000007ff0700780c */ /* 0x000fe20003f04070 */
[----:B-1----:R-:W-:-:S05]  /*0090*/  IMAD R0, R3, UR4, R0 ;  /* 0x0000000403007c24 */ /* 0x002fca000f8e0200 */
[----:B------:R-:W-:-:S13]  /*00a0*/  ISETP.GT.OR P0, PT, R0, 0x7ff, P0 ;  /* 0x000007ff0000780c */ /* 0x000fda0000704670 */
[----:B------:R-:W-:Y:S05]  /*00b0*/  @P0 EXIT ;  /* 0x000000000000094d */ /* 0x000fea0003800000 */
[----:B------:R-:W0:Y:S01]  /*00c0*/  LDC.64 R2, c[0x0][0x380] ;  /* 0x0000e000ff027b82 */ /* 0x000e220000000a00 */
[----:B------:R-:W1:Y:S01]  /*00d0*/  LDCU UR6, c[0x0][0x398] ;  /* 0x00007300ff0677ac */ /* 0x000e620008000800 */
[----:B------:R-:W2:Y:S06]  /*00e0*/  LDCU.64 UR4, c[0x0][0x358] ;  /* 0x00006b00ff0477ac */ /* 0x000eac0008000a00 */
[----:B------:R-:W3:Y:S01]  /*00f0*/  LDC.64 R4, c[0x0][0x388] ;  /* 0x0000e200ff047b82 */ /* 0x000ee20000000a00 */
[----:B-1----:R-:W-:-:S07]  /*0100*/  IMAD R9, R7, UR6, R0 ;  /* 0x0000000607097c24 */ /* 0x002fce000f8e0200 */
[----:B------:R-:W1:Y:S01]  /*0110*/  LDC.64 R6, c[0x0][0x390] ;  /* 0x0000e400ff067b82 */ /* 0x000e620000000a00 */
[----:B0-----:R-:W-:-:S06]  /*0120*/  IMAD.WIDE R2, R9, 0x4, R2 ;  /* 0x0000000409027825 */ /* 0x001fcc00078e0202 */
[----:B--2---:R-:W2:Y:S01]  /*0130*/  LDG.E R2, desc[UR4][R2.64] ;  /* 0x0000000402027981 */ /* 0x004ea2000c1e1900 */
[----:B---3--:R-:W-:-:S06]  /*0140*/  IMAD.WIDE R4, R9, 0x4, R4 ;  /* 0x0000000409047825 */ /* 0x008fcc00078e0204 */
[----:B------:R-:W2:Y:S01]  /*0150*/  LDG.E R5, desc[UR4][R4.64] ;  /* 0x0000000404057981 */ /* 0x000ea2000c1e1900 */
[----:B-1----:R-:W-:Y:S01]  /*0160*/  IMAD.WIDE R6, R9, 0x4, R6 ;  /* 0x0000000409067825 */ /* 0x002fe200078e0206 */
[----:B--2---:R-:W-:-:S05]  /*0170*/  IADD3 R9, PT, PT, R2, R5, RZ ;  /* 0x0000000502097210 */ /* 0x004fca0007ffe0ff */
[----:B------:R-:W-:Y:S01]  /*0180*/  STG.E desc[UR4][R6.64], R9 ;  /* 0x0000000906007986 */ /* 0x000fe2000c101904 */
[----:B------:R-:W-:Y:S05]  /*0190*/  EXIT ;  /* 0x000000000000794d */ /* 0x000fea0003800000 */
.L_x_0:
[----:B------:R-:W-:-:S00]  /*01a0*/  BRA `(.L_x_0) ;  /* 0xfffffffc00fc7947 */ /* 0x000fc0000383ffff */
[----:B------:R-:W-:-:S00]  /*01b0*/  NOP ;  /* 0x0000000000007918 */ /* 0x000fc00000000000 */
        /* <DEDUP_REMOVED lines=12> */
.L_x_1:


//--------------------- .nv.shared.reserved.0     --------------------------
	.section	.nv.shared.reserved.0,"aw",@nobits
	.weak		__nv_reservedSMEM_offset_0_alias
	.size		__nv_reservedSMEM_offset_0_alias, 0, 64
	.other		__nv_reservedSMEM_offset_0_alias,@"STO_CUDA_RESERVED_SHARED STV_DEFAULT"
__nv_reservedSMEM_offset_0_alias:
	.zero		0
	.zero		64


//--------------------- .nv.constant0._Z9matrixAddPiS_S_i --------------------------
	.section	.nv.constant0._Z9matrixAddPiS_S_i,"a",@progbits
	.sectionflags	@""
	.align	4
.nv.constant0._Z9matrixAddPiS_S_i:
	.zero		924


//--------------------- SYMBOLS --------------------------

	.type		.nv.reservedSmem.offset0,@object
	.size		.nv.reservedSmem.offset0,0x4
